//
// Generated by NVIDIA NVVM Compiler
//
// Compiler Build ID: CL-36424714
// Cuda compilation tools, release 13.0, V13.0.88
// Based on NVVM 20.0.0
//

.version 9.0
.target sm_100
.address_size 64

	// .globl	_Z6kernelPsi
.global .align 4 .b8 __cudart_i2opi_f[24] = {65, 144, 67, 60, 153, 149, 98, 219, 192, 221, 52, 245, 209, 87, 39, 252, 41, 21, 68, 78, 110, 131, 249, 162};

.visible .entry _Z6kernelPsi(
	.param .u64 .ptr .align 1 _Z6kernelPsi_param_0,
	.param .u32 _Z6kernelPsi_param_1
)
{
	.local .align 4 .b8 	__local_depot0[28];
	.reg .b64 	%SP;
	.reg .b64 	%SPL;
	.reg .pred 	%p<17>;
	.reg .b16 	%rs<2>;
	.reg .b32 	%r<86>;
	.reg .b32 	%f<53>;
	.reg .b64 	%rd<43>;
	.reg .b64 	%fd<5>;

	mov.u64 	%SPL, __local_depot0;
	ld.param.u64 	%rd16, [_Z6kernelPsi_param_0];
	ld.param.u32 	%r29, [_Z6kernelPsi_param_1];
	add.u64 	%rd1, %SPL, 0;
	mov.u32 	%r30, %tid.x;
	mov.u32 	%r31, %ctaid.x;
	mov.u32 	%r32, %ntid.x;
	mad.lo.s32 	%r33, %r31, %r32, %r30;
	add.s32 	%r1, %r33, %r29;
	cvt.rn.f32.s32 	%f1, %r1;
	mul.f32 	%f11, %f1, 0f3F22F983;
	cvt.rni.s32.f32 	%r85, %f11;
	cvt.rn.f32.s32 	%f12, %r85;
	fma.rn.f32 	%f13, %f12, 0fBFC90FDA, %f1;
	fma.rn.f32 	%f14, %f12, 0fB3A22168, %f13;
	fma.rn.f32 	%f52, %f12, 0fA7C234C5, %f14;
	abs.f32 	%f3, %f1;
	setp.ltu.f32 	%p1, %f3, 0f47CE4780;
	mov.u32 	%r81, %r85;
	mov.f32 	%f51, %f52;
	@%p1 bra 	$L__BB0_8;
	setp.neu.f32 	%p2, %f3, 0f7F800000;
	@%p2 bra 	$L__BB0_3;
	mov.f32 	%f17, 0f00000000;
	mul.rn.f32 	%f51, %f1, %f17;
	mov.b32 	%r81, 0;
	bra.uni 	$L__BB0_8;
$L__BB0_3:
	mov.b32 	%r3, %f1;
	shl.b32 	%r35, %r3, 8;
	or.b32  	%r4, %r35, -2147483648;
	mov.b64 	%rd39, 0;
	mov.b32 	%r78, 0;
	mov.u64 	%rd37, __cudart_i2opi_f;
	mov.u64 	%rd38, %rd1;
$L__BB0_4:
	.pragma "nounroll";
	ld.global.nc.u32 	%r36, [%rd37];
	mad.wide.u32 	%rd20, %r36, %r4, %rd39;
	shr.u64 	%rd39, %rd20, 32;
	st.local.u32 	[%rd38], %rd20;
	add.s32 	%r78, %r78, 1;
	add.s64 	%rd38, %rd38, 4;
	add.s64 	%rd37, %rd37, 4;
	setp.ne.s32 	%p3, %r78, 6;
	@%p3 bra 	$L__BB0_4;
	shr.u32 	%r37, %r3, 23;
	st.local.u32 	[%rd1+24], %rd39;
	and.b32  	%r7, %r37, 31;
	and.b32  	%r38, %r37, 224;
	add.s32 	%r39, %r38, -128;
	shr.u32 	%r40, %r39, 5;
	mul.wide.u32 	%rd21, %r40, 4;
	sub.s64 	%rd8, %rd1, %rd21;
	ld.local.u32 	%r79, [%rd8+24];
	ld.local.u32 	%r80, [%rd8+20];
	setp.eq.s32 	%p4, %r7, 0;
	@%p4 bra 	$L__BB0_7;
	shf.l.wrap.b32 	%r79, %r80, %r79, %r7;
	ld.local.u32 	%r41, [%rd8+16];
	shf.l.wrap.b32 	%r80, %r41, %r80, %r7;
$L__BB0_7:
	shr.u32 	%r42, %r79, 30;
	shf.l.wrap.b32 	%r43, %r80, %r79, 2;
	shl.b32 	%r44, %r80, 2;
	shr.u32 	%r45, %r43, 31;
	add.s32 	%r46, %r45, %r42;
	neg.s32 	%r47, %r46;
	setp.lt.s32 	%p5, %r1, 0;
	selp.b32 	%r81, %r47, %r46, %p5;
	xor.b32  	%r48, %r43, %r3;
	shr.s32 	%r49, %r43, 31;
	xor.b32  	%r50, %r49, %r43;
	xor.b32  	%r51, %r49, %r44;
	cvt.u64.u32 	%rd22, %r50;
	shl.b64 	%rd23, %rd22, 32;
	cvt.u64.u32 	%rd24, %r51;
	or.b64  	%rd25, %rd23, %rd24;
	cvt.rn.f64.s64 	%fd1, %rd25;
	mul.f64 	%fd2, %fd1, 0d3BF921FB54442D19;
	cvt.rn.f32.f64 	%f15, %fd2;
	neg.f32 	%f16, %f15;
	setp.lt.s32 	%p6, %r48, 0;
	selp.f32 	%f51, %f16, %f15, %p6;
$L__BB0_8:
	setp.ltu.f32 	%p7, %f3, 0f47CE4780;
	mul.rn.f32 	%f18, %f51, %f51;
	and.b32  	%r53, %r81, 1;
	setp.eq.b32 	%p8, %r53, 1;
	selp.f32 	%f19, 0f3F800000, %f51, %p8;
	fma.rn.f32 	%f20, %f18, %f19, 0f00000000;
	fma.rn.f32 	%f21, %f18, 0f37CBAC00, 0fBAB607ED;
	selp.f32 	%f22, %f21, 0fB94D4153, %p8;
	selp.f32 	%f23, 0f3D2AAABB, 0f3C0885E4, %p8;
	fma.rn.f32 	%f24, %f22, %f18, %f23;
	selp.f32 	%f25, 0fBEFFFFFF, 0fBE2AAAA8, %p8;
	fma.rn.f32 	%f26, %f24, %f18, %f25;
	fma.rn.f32 	%f27, %f26, %f20, %f19;
	and.b32  	%r54, %r81, 2;
	setp.eq.s32 	%p9, %r54, 0;
	mov.f32 	%f28, 0f00000000;
	sub.f32 	%f29, %f28, %f27;
	selp.f32 	%f7, %f27, %f29, %p9;
	@%p7 bra 	$L__BB0_16;
	setp.neu.f32 	%p10, %f3, 0f7F800000;
	@%p10 bra 	$L__BB0_11;
	mov.f32 	%f32, 0f00000000;
	mul.rn.f32 	%f52, %f1, %f32;
	mov.b32 	%r85, 0;
	bra.uni 	$L__BB0_16;
$L__BB0_11:
	mov.b32 	%r16, %f1;
	shl.b32 	%r56, %r16, 8;
	or.b32  	%r17, %r56, -2147483648;
	mov.b64 	%rd42, 0;
	mov.b32 	%r82, 0;
	mov.u64 	%rd40, __cudart_i2opi_f;
	mov.u64 	%rd41, %rd1;
$L__BB0_12:
	.pragma "nounroll";
	ld.global.nc.u32 	%r57, [%rd40];
	mad.wide.u32 	%rd28, %r57, %r17, %rd42;
	shr.u64 	%rd42, %rd28, 32;
	st.local.u32 	[%rd41], %rd28;
	add.s32 	%r82, %r82, 1;
	add.s64 	%rd41, %rd41, 4;
	add.s64 	%rd40, %rd40, 4;
	setp.ne.s32 	%p11, %r82, 6;
	@%p11 bra 	$L__BB0_12;
	shr.u32 	%r58, %r16, 23;
	st.local.u32 	[%rd1+24], %rd42;
	and.b32  	%r20, %r58, 31;
	and.b32  	%r59, %r58, 224;
	add.s32 	%r60, %r59, -128;
	shr.u32 	%r61, %r60, 5;
	mul.wide.u32 	%rd29, %r61, 4;
	sub.s64 	%rd15, %rd1, %rd29;
	ld.local.u32 	%r83, [%rd15+24];
	ld.local.u32 	%r84, [%rd15+20];
	setp.eq.s32 	%p12, %r20, 0;
	@%p12 bra 	$L__BB0_15;
	shf.l.wrap.b32 	%r83, %r84, %r83, %r20;
	ld.local.u32 	%r62, [%rd15+16];
	shf.l.wrap.b32 	%r84, %r62, %r84, %r20;
$L__BB0_15:
	shr.u32 	%r63, %r83, 30;
	shf.l.wrap.b32 	%r64, %r84, %r83, 2;
	shl.b32 	%r65, %r84, 2;
	shr.u32 	%r66, %r64, 31;
	add.s32 	%r67, %r66, %r63;
	neg.s32 	%r68, %r67;
	setp.lt.s32 	%p13, %r1, 0;
	selp.b32 	%r85, %r68, %r67, %p13;
	xor.b32  	%r69, %r64, %r16;
	shr.s32 	%r70, %r64, 31;
	xor.b32  	%r71, %r70, %r64;
	xor.b32  	%r72, %r70, %r65;
	cvt.u64.u32 	%rd30, %r71;
	shl.b64 	%rd31, %rd30, 32;
	cvt.u64.u32 	%rd32, %r72;
	or.b64  	%rd33, %rd31, %rd32;
	cvt.rn.f64.s64 	%fd3, %rd33;
	mul.f64 	%fd4, %fd3, 0d3BF921FB54442D19;
	cvt.rn.f32.f64 	%f30, %fd4;
	neg.f32 	%f31, %f30;
	setp.lt.s32 	%p14, %r69, 0;
	selp.f32 	%f52, %f31, %f30, %p14;
$L__BB0_16:
	cvta.to.global.u64 	%rd34, %rd16;
	add.s32 	%r74, %r85, 1;
	mul.rn.f32 	%f33, %f52, %f52;
	and.b32  	%r75, %r85, 1;
	setp.eq.b32 	%p15, %r75, 1;
	selp.f32 	%f34, %f52, 0f3F800000, %p15;
	fma.rn.f32 	%f35, %f33, %f34, 0f00000000;
	fma.rn.f32 	%f36, %f33, 0f37CBAC00, 0fBAB607ED;
	selp.f32 	%f37, 0fB94D4153, %f36, %p15;
	selp.f32 	%f38, 0f3C0885E4, 0f3D2AAABB, %p15;
	fma.rn.f32 	%f39, %f37, %f33, %f38;
	selp.f32 	%f40, 0fBE2AAAA8, 0fBEFFFFFF, %p15;
	fma.rn.f32 	%f41, %f39, %f33, %f40;
	fma.rn.f32 	%f42, %f41, %f35, %f34;
	and.b32  	%r76, %r74, 2;
	setp.eq.s32 	%p16, %r76, 0;
	mov.f32 	%f43, 0f00000000;
	sub.f32 	%f44, %f43, %f42;
	selp.f32 	%f45, %f42, %f44, %p16;
	mul.wide.s32 	%rd35, %r1, 2;
	add.s64 	%rd36, %rd34, %rd35;
	ld.global.u16 	%rs1, [%rd36];
	cvt.rn.f32.s16 	%f46, %rs1;
	mul.f32 	%f47, %f45, %f45;
	fma.rn.f32 	%f48, %f7, %f7, %f47;
	sqrt.rn.f32 	%f49, %f48;
	add.f32 	%f50, %f49, %f46;
	cvt.rzi.s32.f32 	%r77, %f50;
	st.global.u16 	[%rd36], %r77;
	ret;

}


// ===== COMPILED SASS (sm_100) =====

	.target	sm_100

	.elftype	@"ET_EXEC"


//--------------------- .note.nv.tkinfo           --------------------------
	.section	.note.nv.tkinfo,"",@"SHT_NOTE"
	.sectionflags	@"SHF_NOTE_NV_TKINFO"
	.tkinfo
        /*0018*/ 	.word	0x00000002
        /*0030*/ 	.string	""
        /*0030*/ 	.string	"ptxas"
        /*0030*/ 	.string	"Cuda compilation tools, release 13.0, V13.0.88"
        /*0030*/ 	.string	"Build cuda_13.0.r13.0/compiler.36424714_0"
        /*0030*/ 	.string	"-arch sm_100 -m 64 "



//--------------------- .note.nv.cuinfo           --------------------------
	.section	.note.nv.cuinfo,"",@"SHT_NOTE"
	.sectionflags	@"SHF_NOTE_NV_CUINFO"
        /*0018*/ 	.short	0x0002
        /*001a*/ 	.short	0x0064
        /*001c*/ 	.short	0x0082
	.zero		2


//--------------------- .nv.info                  --------------------------
	.section	.nv.info,"",@"SHT_CUDA_INFO"
	.align	4


	//----- nvinfo : EIATTR_REGCOUNT
	.align		4
        /*0000*/ 	.byte	0x04, 0x2f
        /*0002*/ 	.short	(.L_2 - .L_1)
	.align		4
.L_1:
        /*0004*/ 	.word	index@(_Z6kernelPsi)
        /*0008*/ 	.word	0x00000015


	//----- nvinfo : EIATTR_FRAME_SIZE
	.align		4
.L_2:
        /*000c*/ 	.byte	0x04, 0x11
        /*000e*/ 	.short	(.L_4 - .L_3)
	.align		4
.L_3:
        /*0010*/ 	.word	index@($__internal_0_$__cuda_sm20_sqrt_rn_f32_slowpath)
        /*0014*/ 	.word	0x00000000


	//----- nvinfo : EIATTR_FRAME_SIZE
	.align		4
.L_4:
        /*0018*/ 	.byte	0x04, 0x11
        /*001a*/ 	.short	(.L_6 - .L_5)
	.align		4
.L_5:
        /*001c*/ 	.word	index@(_Z6kernelPsi)
        /*0020*/ 	.word	0x00000000


	//----- nvinfo : EIATTR_MIN_STACK_SIZE
	.align		4
.L_6:
        /*0024*/ 	.byte	0x04, 0x12
        /*0026*/ 	.short	(.L_8 - .L_7)
	.align		4
.L_7:
        /*0028*/ 	.word	index@(_Z6kernelPsi)
        /*002c*/ 	.word	0x00000000
.L_8:


//--------------------- .nv.compat                --------------------------
	.section	.nv.compat,"",@"SHT_CUDA_COMPAT_INFO"
	.align	4
        /*0000*/ 	.byte	0x02, 0x09, 0x00, 0x00, 0x02, 0x02, 0x01, 0x00, 0x02, 0x05, 0x05, 0x00, 0x03, 0x07, 0x01, 0x01
        /*0010*/ 	.byte	0x02, 0x03, 0x00, 0x00, 0x02, 0x06, 0x01, 0x00, 0x04, 0x0b, 0x08, 0x00, 0x01, 0x00, 0x00, 0x00
        /*0020*/ 	.byte	0x00, 0x00, 0x00, 0x00


//--------------------- .nv.info._Z6kernelPsi     --------------------------
	.section	.nv.info._Z6kernelPsi,"",@"SHT_CUDA_INFO"
	.sectionflags	@""
	.align	4


	//----- nvinfo : EIATTR_CUDA_API_VERSION
	.align		4
        /*0000*/ 	.byte	0x04, 0x37
        /*0002*/ 	.short	(.L_10 - .L_9)
.L_9:
        /*0004*/ 	.word	0x00000082


	//----- nvinfo : EIATTR_KPARAM_INFO
	.align		4
.L_10:
        /*0008*/ 	.byte	0x04, 0x17
        /*000a*/ 	.short	(.L_12 - .L_11)
.L_11:
        /*000c*/ 	.word	0x00000000
        /*0010*/ 	.short	0x0001
        /*0012*/ 	.short	0x0008
        /*0014*/ 	.byte	0x00, 0xf0, 0x11, 0x00


	//----- nvinfo : EIATTR_KPARAM_INFO
	.align		4
.L_12:
        /*0018*/ 	.byte	0x04, 0x17
        /*001a*/ 	.short	(.L_14 - .L_13)
.L_13:
        /*001c*/ 	.word	0x00000000
        /*0020*/ 	.short	0x0000
        /*0022*/ 	.short	0x0000
        /*0024*/ 	.byte	0x00, 0xf5, 0x21, 0x00


	//----- nvinfo : EIATTR_SPARSE_MMA_MASK
	.align		4
.L_14:
        /*0028*/ 	.byte	0x03, 0x50
        /*002a*/ 	.short	0x0000


	//----- nvinfo : EIATTR_MAXREG_COUNT
	.align		4
        /*002c*/ 	.byte	0x03, 0x1b
        /*002e*/ 	.short	0x00ff


	//----- nvinfo : EIATTR_MERCURY_ISA_VERSION
	.align		4
        /*0030*/ 	.byte	0x03, 0x5f
        /*0032*/ 	.short	0x0101


	//----- nvinfo : EIATTR_VRC_CTA_INIT_COUNT
	.align		4
        /*0034*/ 	.byte	0x02, 0x4a
	.zero		1
	.zero		1


	//----- nvinfo : EIATTR_EXIT_INSTR_OFFSETS
	.align		4
        /*0038*/ 	.byte	0x04, 0x1c
        /*003a*/ 	.short	(.L_16 - .L_15)


	//   ....[0]....
.L_15:
        /*003c*/ 	.word	0x00001110


	//----- nvinfo : EIATTR_CRS_STACK_SIZE
	.align		4
.L_16:
        /*0040*/ 	.byte	0x04, 0x1e
        /*0042*/ 	.short	(.L_18 - .L_17)
.L_17:
        /*0044*/ 	.word	0x00000000


	//----- nvinfo : EIATTR_CBANK_PARAM_SIZE
	.align		4
.L_18:
        /*0048*/ 	.byte	0x03, 0x19
        /*004a*/ 	.short	0x000c


	//----- nvinfo : EIATTR_PARAM_CBANK
	.align		4
        /*004c*/ 	.byte	0x04, 0x0a
        /*004e*/ 	.short	(.L_20 - .L_19)
	.align		4
.L_19:
        /*0050*/ 	.word	index@(.nv.constant0._Z6kernelPsi)
        /*0054*/ 	.short	0x0380
        /*0056*/ 	.short	0x000c


	//----- nvinfo : EIATTR_SW_WAR
	.align		4
.L_20:
        /*0058*/ 	.byte	0x04, 0x36
        /*005a*/ 	.short	(.L_22 - .L_21)
.L_21:
        /*005c*/ 	.word	0x00000008
.L_22:


//--------------------- .nv.callgraph             --------------------------
	.section	.nv.callgraph,"",@"SHT_CUDA_CALLGRAPH"
	.align	4
	.sectionentsize	8
	.align		4
        /*0000*/ 	.word	0x00000000
	.align		4
        /*0004*/ 	.word	0xffffffff
	.align		4
        /*0008*/ 	.word	0x00000000
	.align		4
        /*000c*/ 	.word	0xfffffffe
	.align		4
        /*0010*/ 	.word	0x00000000
	.align		4
        /*0014*/ 	.word	0xfffffffd
	.align		4
        /*0018*/ 	.word	0x00000000
	.align		4
        /*001c*/ 	.word	0xfffffffc


//--------------------- .nv.constant4             --------------------------
	.section	.nv.constant4,"a",@progbits
	.align	8
	.align		8
.nv.constant4:
        /*0000*/ 	.dword	__cudart_i2opi_f


//--------------------- .text._Z6kernelPsi        --------------------------
	.section	.text._Z6kernelPsi,"ax",@progbits
	.align	128
        .global         _Z6kernelPsi
        .type           _Z6kernelPsi,@function
        .size           _Z6kernelPsi,(.L_x_15 - _Z6kernelPsi)
        .other          _Z6kernelPsi,@"STO_CUDA_ENTRY STV_DEFAULT"
_Z6kernelPsi:
.text._Z6kernelPsi:
[----:B------:R-:W-:Y:S01]  /*0000*/  LDC R1, c[0x0][0x37c] ;  /* 0x0000df00ff017b82 */ /* 0x000fe20000000800 */
[----:B------:R-:W0:Y:S07]  /*0010*/  S2R R2, SR_TID.X ;  /* 0x0000000000027919 */ /* 0x000e2e0000002100 */
[----:B------:R-:W0:Y:S01]  /*0020*/  S2UR UR4, SR_CTAID.X ;  /* 0x00000000000479c3 */ /* 0x000e220000002500 */
[----:B------:R-:W1:Y:S01]  /*0030*/  LDCU UR5, c[0x0][0x388] ;  /* 0x00007100ff0577ac */ /* 0x000e620008000800 */
[----:B------:R-:W-:Y:S01]  /*0040*/  BSSY.RECONVERGENT B0, `(.L_x_0) ;  /* 0x0000071000007945 */ /* 0x000fe20003800200 */
[----:B------:R-:W2:Y:S05]  /*0050*/  LDCU.64 UR6, c[0x0][0x358] ;  /* 0x00006b00ff0677ac */ /* 0x000eaa0008000a00 */
[----:B------:R-:W0:Y:S02]  /*0060*/  LDC R3, c[0x0][0x360] ;  /* 0x0000d800ff037b82 */ /* 0x000e240000000800 */
[----:B0-----:R-:W-:-:S04]  /*0070*/  IMAD R2, R3, UR4, R2 ;  /* 0x0000000403027c24 */ /* 0x001fc8000f8e0202 */
[----:B-1----:R-:W-:-:S05]  /*0080*/  VIADD R2, R2, UR5 ;  /* 0x0000000502027c36 */ /* 0x002fca0008000000 */
[----:B------:R-:W-:-:S04]  /*0090*/  I2FP.F32.S32 R3, R2 ;  /* 0x0000000200037245 */ /* 0x000fc80000201400 */
[C---:B------:R-:W-:Y:S01]  /*00a0*/  FSETP.GE.AND P0, PT, |R3|.reuse, 105615, PT ;  /* 0x47ce47800300780b */ /* 0x040fe20003f06200 */
[----:B------:R-:W-:-:S03]  /*00b0*/  FMUL R0, R3, 0.63661974668502807617 ;  /* 0x3f22f98303007820 */ /* 0x000fc60000400000 */
[----:B------:R-:W-:-:S03]  /*00c0*/  P2R R4, PR, RZ, 0x1 ;  /* 0x00000001ff047803 */ /* 0x000fc60000000000 */
[----:B------:R-:W0:Y:S02]  /*00d0*/  F2I.NTZ R0, R0 ;  /* 0x0000000000007305 */ /* 0x000e240000203100 */
[----:B0-----:R-:W-:-:S05]  /*00e0*/  I2FP.F32.S32 R6, R0 ;  /* 0x0000000000067245 */ /* 0x001fca0000201400 */
[----:B------:R-:W-:-:S04]  /*00f0*/  FFMA R5, R6, -1.5707962512969970703, R3 ;  /* 0xbfc90fda06057823 */ /* 0x000fc80000000003 */
[----:B------:R-:W-:-:S04]  /*0100*/  FFMA R5, R6, -7.5497894158615963534e-08, R5 ;  /* 0xb3a2216806057823 */ /* 0x000fc80000000005 */
[----:B------:R-:W-:Y:S01]  /*0110*/  FFMA R6, R6, -5.3903029534742383927e-15, R5 ;  /* 0xa7c234c506067823 */ /* 0x000fe20000000005 */
[----:B------:R-:W-:-:S03]  /*0120*/  IMAD.MOV.U32 R5, RZ, RZ, R0 ;  /* 0x000000ffff057224 */ /* 0x000fc600078e0000 */
[----:B------:R-:W-:Y:S01]  /*0130*/  IMAD.MOV.U32 R10, RZ, RZ, R6 ;  /* 0x000000ffff0a7224 */ /* 0x000fe200078e0006 */
[----:B--2---:R-:W-:Y:S06]  /*0140*/  @!P0 BRA `(.L_x_1) ;  /* 0x0000000400808947 */ /* 0x004fec0003800000 */
[----:B------:R-:W-:-:S13]  /*0150*/  FSETP.NEU.AND P0, PT, |R3|, +INF , PT ;  /* 0x7f8000000300780b */ /* 0x000fda0003f0d200 */
[----:B------:R-:W-:Y:S01]  /*0160*/  @!P0 FMUL R10, RZ, R3 ;  /* 0x00000003ff0a8220 */ /* 0x000fe20000400000 */
[----:B------:R-:W-:Y:S01]  /*0170*/  @!P0 IMAD.MOV.U32 R0, RZ, RZ, RZ ;  /* 0x000000ffff008224 */ /* 0x000fe200078e00ff */
[----:B------:R-:W-:Y:S06]  /*0180*/  @!P0 BRA `(.L_x_1) ;  /* 0x0000000400708947 */ /* 0x000fec0003800000 */
[----:B------:R-:W-:Y:S01]  /*0190*/  SHF.L.U32 R4, R3, 0x8, RZ ;  /* 0x0000000803047819 */ /* 0x000fe200000006ff */
[----:B------:R-:W-:Y:S01]  /*01a0*/  IMAD.MOV.U32 R0, RZ, RZ, RZ ;  /* 0x000000ffff007224 */ /* 0x000fe200078e00ff */
[----:B------:R-:W0:Y:S01]  /*01b0*/  LDCU.64 UR8, c[0x4][URZ] ;  /* 0x01000000ff0877ac */ /* 0x000e220008000a00 */
[----:B------:R-:W-:Y:S01]  /*01c0*/  IMAD.MOV.U32 R12, RZ, RZ, RZ ;  /* 0x000000ffff0c7224 */ /* 0x000fe200078e00ff */
[----:B------:R-:W-:Y:S01]  /*01d0*/  LOP3.LUT R7, R4, 0x80000000, RZ, 0xfc, !PT ;  /* 0x8000000004077812 */ /* 0x000fe200078efcff */
[----:B------:R-:W-:Y:S01]  /*01e0*/  UMOV UR5, URZ ;  /* 0x000000ff00057c82 */ /* 0x000fe20008000000 */
[----:B------:R-:W-:-:S05]  /*01f0*/  UMOV UR4, URZ ;  /* 0x000000ff00047c82 */ /* 0x000fca0008000000 */
.L_x_2:
[----:B0-----:R-:W-:Y:S02]  /*0200*/  IMAD.U32 R10, RZ, RZ, UR8 ;  /* 0x00000008ff0a7e24 */ /* 0x001fe4000f8e00ff */
[----:B------:R-:W-:-:S05]  /*0210*/  IMAD.U32 R11, RZ, RZ, UR9 ;  /* 0x00000009ff0b7e24 */ /* 0x000fca000f8e00ff */
[----:B------:R-:W2:Y:S01]  /*0220*/  LDG.E.CONSTANT R8, desc[UR6][R10.64] ;  /* 0x000000060a087981 */ /* 0x000ea2000c1e9900 */
[----:B------:R-:W-:Y:S01]  /*0230*/  UIADD3 UR4, UPT, UPT, UR4, 0x1, URZ ;  /* 0x0000000104047890 */ /* 0x000fe2000fffe0ff */
[C---:B------:R-:W-:Y:S01]  /*0240*/  ISETP.EQ.AND P0, PT, R12.reuse, RZ, PT ;  /* 0x000000ff0c00720c */ /* 0x040fe20003f02270 */
[----:B------:R-:W-:Y:S01]  /*0250*/  UIADD3 UR8, UP1, UPT, UR8, 0x4, URZ ;  /* 0x0000000408087890 */ /* 0x000fe2000ff3e0ff */
[C---:B------:R-:W-:Y:S01]  /*0260*/  ISETP.EQ.AND P1, PT, R12.reuse, 0x4, PT ;  /* 0x000000040c00780c */ /* 0x040fe20003f22270 */
[----:B------:R-:W-:Y:S01]  /*0270*/  UISETP.NE.AND UP0, UPT, UR4, 0x6, UPT ;  /* 0x000000060400788c */ /* 0x000fe2000bf05270 */
[C---:B------:R-:W-:Y:S01]  /*0280*/  ISETP.EQ.AND P3, PT, R12.reuse, 0xc, PT ;  /* 0x0000000c0c00780c */ /* 0x040fe20003f62270 */
[----:B------:R-:W-:Y:S01]  /*0290*/  UIADD3.X UR9, UPT, UPT, URZ, UR9, URZ, UP1, !UPT ;  /* 0x00000009ff097290 */ /* 0x000fe20008ffe4ff */
[C---:B------:R-:W-:Y:S02]  /*02a0*/  ISETP.EQ.AND P4, PT, R12.reuse, 0x10, PT ;  /* 0x000000100c00780c */ /* 0x040fe40003f82270 */
[----:B------:R-:W-:Y:S01]  /*02b0*/  ISETP.EQ.AND P5, PT, R12, 0x14, PT ;  /* 0x000000140c00780c */ /* 0x000fe20003fa2270 */
[----:B--2---:R-:W-:-:S03]  /*02c0*/  IMAD.WIDE.U32 R8, R8, R7, RZ ;  /* 0x0000000708087225 */ /* 0x004fc600078e00ff */
[----:B------:R-:W-:-:S04]  /*02d0*/  IADD3 R8, P2, PT, R8, R0, RZ ;  /* 0x0000000008087210 */ /* 0x000fc80007f5e0ff */
[----:B------:R-:W-:Y:S01]  /*02e0*/  IADD3.X R0, PT, PT, R9, UR5, RZ, P2, !PT ;  /* 0x0000000509007c10 */ /* 0x000fe200097fe4ff */
[--C-:B------:R-:W-:Y:S01]  /*02f0*/  @P1 IMAD.MOV.U32 R14, RZ, RZ, R8.reuse ;  /* 0x000000ffff0e1224 */ /* 0x100fe200078e0008 */
[C---:B------:R-:W-:Y:S01]  /*0300*/  ISETP.EQ.AND P2, PT, R12.reuse, 0x8, PT ;  /* 0x000000080c00780c */ /* 0x040fe20003f42270 */
[--C-:B------:R-:W-:Y:S01]  /*0310*/  @P3 IMAD.MOV.U32 R16, RZ, RZ, R8.reuse ;  /* 0x000000ffff103224 */ /* 0x100fe200078e0008 */
[-C--:B------:R-:W-:Y:S01]  /*0320*/  @P0 MOV R4, R8.reuse ;  /* 0x0000000800040202 */ /* 0x080fe20000000f00 */
[----:B------:R-:W-:Y:S01]  /*0330*/  @P4 IMAD.MOV.U32 R17, RZ, RZ, R8 ;  /* 0x000000ffff114224 */ /* 0x000fe200078e0008 */
[----:B------:R-:W-:Y:S01]  /*0340*/  @P5 MOV R18, R8 ;  /* 0x0000000800125202 */ /* 0x000fe20000000f00 */
[----:B------:R-:W-:-:S08]  /*0350*/  VIADD R12, R12, 0x4 ;  /* 0x000000040c0c7836 */ /* 0x000fd00000000000 */
[----:B------:R-:W-:Y:S01]  /*0360*/  @P2 IMAD.MOV.U32 R15, RZ, RZ, R8 ;  /* 0x000000ffff0f2224 */ /* 0x000fe200078e0008 */
[----:B------:R-:W-:Y:S06]  /*0370*/  BRA.U UP0, `(.L_x_2) ;  /* 0xfffffffd00a07547 */ /* 0x000fec000b83ffff */
[----:B------:R-:W-:Y:S01]  /*0380*/  SHF.R.U32.HI R7, RZ, 0x17, R3 ;  /* 0x00000017ff077819 */ /* 0x000fe20000011603 */
[----:B------:R-:W-:Y:S03]  /*0390*/  BSSY.RECONVERGENT B1, `(.L_x_3) ;  /* 0x0000029000017945 */ /* 0x000fe60003800200 */
[C---:B------:R-:W-:Y:S02]  /*03a0*/  LOP3.LUT R8, R7.reuse, 0xe0, RZ, 0xc0, !PT ;  /* 0x000000e007087812 */ /* 0x040fe400078ec0ff */
[----:B------:R-:W-:-:S03]  /*03b0*/  LOP3.LUT P6, RZ, R7, 0x1f, RZ, 0xc0, !PT ;  /* 0x0000001f07ff7812 */ /* 0x000fc600078cc0ff */
[----:B------:R-:W-:-:S05]  /*03c0*/  VIADD R8, R8, 0xffffff80 ;  /* 0xffffff8008087836 */ /* 0x000fca0000000000 */
[----:B------:R-:W-:-:S05]  /*03d0*/  SHF.R.U32.HI R8, RZ, 0x5, R8 ;  /* 0x00000005ff087819 */ /* 0x000fca0000011608 */
[----:B------:R-:W-:-:S05]  /*03e0*/  IMAD.U32 R10, R8, -0x4, RZ ;  /* 0xfffffffc080a7824 */ /* 0x000fca00078e00ff */
[C---:B------:R-:W-:Y:S02]  /*03f0*/  ISETP.EQ.AND P3, PT, R10.reuse, -0x18, PT ;  /* 0xffffffe80a00780c */ /* 0x040fe40003f62270 */
[C---:B------:R-:W-:Y:S02]  /*0400*/  ISETP.EQ.AND P4, PT, R10.reuse, -0x14, PT ;  /* 0xffffffec0a00780c */ /* 0x040fe40003f82270 */
[C---:B------:R-:W-:Y:S02]  /*0410*/  ISETP.EQ.AND P0, PT, R10.reuse, -0x10, PT ;  /* 0xfffffff00a00780c */ /* 0x040fe40003f02270 */
[C---:B------:R-:W-:Y:S02]  /*0420*/  ISETP.EQ.AND P1, PT, R10.reuse, -0xc, PT ;  /* 0xfffffff40a00780c */ /* 0x040fe40003f22270 */
[C---:B------:R-:W-:Y:S02]  /*0430*/  ISETP.EQ.AND P2, PT, R10.reuse, -0x8, PT ;  /* 0xfffffff80a00780c */ /* 0x040fe40003f42270 */
[----:B------:R-:W-:-:S03]  /*0440*/  ISETP.EQ.AND P5, PT, R10, 0x4, PT ;  /* 0x000000040a00780c */ /* 0x000fc60003fa2270 */
[----:B------:R-:W-:Y:S01]  /*0450*/  @P3 IMAD.MOV.U32 R8, RZ, RZ, R4 ;  /* 0x000000ffff083224 */ /* 0x000fe200078e0004 */
[C---:B------:R-:W-:Y:S01]  /*0460*/  ISETP.EQ.AND P3, PT, R10.reuse, -0x4, PT ;  /* 0xfffffffc0a00780c */ /* 0x040fe20003f62270 */
[--C-:B------:R-:W-:Y:S01]  /*0470*/  @P4 IMAD.MOV.U32 R8, RZ, RZ, R14.reuse ;  /* 0x000000ffff084224 */ /* 0x100fe200078e000e */
[----:B------:R-:W-:Y:S01]  /*0480*/  @P4 MOV R9, R4 ;  /* 0x0000000400094202 */ /* 0x000fe20000000f00 */
[----:B------:R-:W-:Y:S01]  /*0490*/  @P0 IMAD.MOV.U32 R8, RZ, RZ, R15 ;  /* 0x000000ffff080224 */ /* 0x000fe200078e000f */
[----:B------:R-:W-:Y:S01]  /*04a0*/  ISETP.EQ.AND P4, PT, R10, RZ, PT ;  /* 0x000000ff0a00720c */ /* 0x000fe20003f82270 */
[----:B------:R-:W-:Y:S01]  /*04b0*/  @P0 IMAD.MOV.U32 R9, RZ, RZ, R14 ;  /* 0x000000ffff090224 */ /* 0x000fe200078e000e */
[----:B------:R-:W-:Y:S01]  /*04c0*/  @P1 MOV R8, R16 ;  /* 0x0000001000081202 */ /* 0x000fe20000000f00 */
[----:B------:R-:W-:Y:S02]  /*04d0*/  @P2 IMAD.MOV.U32 R8, RZ, RZ, R17 ;  /* 0x000000ffff082224 */ /* 0x000fe400078e0011 */
[----:B------:R-:W-:-:S02]  /*04e0*/  @P1 IMAD.MOV.U32 R9, RZ, RZ, R15 ;  /* 0x000000ffff091224 */ /* 0x000fc400078e000f */
[----:B------:R-:W-:Y:S02]  /*04f0*/  @P2 IMAD.MOV.U32 R9, RZ, RZ, R16 ;  /* 0x000000ffff092224 */ /* 0x000fe400078e0010 */
[----:B------:R-:W-:Y:S02]  /*0500*/  @P3 IMAD.MOV.U32 R8, RZ, RZ, R18 ;  /* 0x000000ffff083224 */ /* 0x000fe400078e0012 */
[----:B------:R-:W-:Y:S02]  /*0510*/  @P3 IMAD.MOV.U32 R9, RZ, RZ, R17 ;  /* 0x000000ffff093224 */ /* 0x000fe400078e0011 */
[--C-:B------:R-:W-:Y:S01]  /*0520*/  @P4 IMAD.MOV.U32 R8, RZ, RZ, R0.reuse ;  /* 0x000000ffff084224 */ /* 0x100fe200078e0000 */
[----:B------:R-:W-:Y:S01]  /*0530*/  @P4 MOV R9, R18 ;  /* 0x0000001200094202 */ /* 0x000fe20000000f00 */
[----:B------:R-:W-:Y:S02]  /*0540*/  @P5 IMAD.MOV.U32 R9, RZ, RZ, R0 ;  /* 0x000000ffff095224 */ /* 0x000fe400078e0000 */
[----:B------:R-:W-:Y:S01]  /*0550*/  IMAD.MOV.U32 R12, RZ, RZ, R8 ;  /* 0x000000ffff0c7224 */ /* 0x000fe200078e0008 */
[----:B------:R-:W-:Y:S06]  /*0560*/  @!P6 BRA `(.L_x_4) ;  /* 0x00000000002ce947 */ /* 0x000fec0003800000 */
[----:B------:R-:W-:Y:S01]  /*0570*/  @P0 IMAD.MOV.U32 R8, RZ, RZ, R4 ;  /* 0x000000ffff080224 */ /* 0x000fe200078e0004 */
[----:B------:R-:W-:Y:S02]  /*0580*/  ISETP.EQ.AND P0, PT, R10, 0x8, PT ;  /* 0x000000080a00780c */ /* 0x000fe40003f02270 */
[----:B------:R-:W-:Y:S01]  /*0590*/  @P1 MOV R8, R14 ;  /* 0x0000000e00081202 */ /* 0x000fe20000000f00 */
[----:B------:R-:W-:Y:S01]  /*05a0*/  @P2 IMAD.MOV.U32 R8, RZ, RZ, R15 ;  /* 0x000000ffff082224 */ /* 0x000fe200078e000f */
[----:B------:R-:W-:Y:S01]  /*05b0*/  LOP3.LUT R7, R7, 0x1f, RZ, 0xc0, !PT ;  /* 0x0000001f07077812 */ /* 0x000fe200078ec0ff */
[----:B------:R-:W-:Y:S02]  /*05c0*/  @P3 IMAD.MOV.U32 R8, RZ, RZ, R16 ;  /* 0x000000ffff083224 */ /* 0x000fe400078e0010 */
[----:B------:R-:W-:Y:S01]  /*05d0*/  @P4 IMAD.MOV.U32 R8, RZ, RZ, R17 ;  /* 0x000000ffff084224 */ /* 0x000fe200078e0011 */
[----:B------:R-:W-:Y:S01]  /*05e0*/  SHF.L.W.U32.HI R12, R9, R7, R12 ;  /* 0x00000007090c7219 */ /* 0x000fe20000010e0c */
[----:B------:R-:W-:-:S04]  /*05f0*/  @P5 IMAD.MOV.U32 R8, RZ, RZ, R18 ;  /* 0x000000ffff085224 */ /* 0x000fc800078e0012 */
[----:B------:R-:W-:-:S04]  /*0600*/  @P0 MOV R8, R0 ;  /* 0x0000000000080202 */ /* 0x000fc80000000f00 */
[----:B------:R-:W-:-:S07]  /*0610*/  SHF.L.W.U32.HI R9, R8, R7, R9 ;  /* 0x0000000708097219 */ /* 0x000fce0000010e09 */
.L_x_4:
[----:B------:R-:W-:Y:S05]  /*0620*/  BSYNC.RECONVERGENT B1 ;  /* 0x0000000000017941 */ /* 0x000fea0003800200 */
.L_x_3:
[C---:B------:R-:W-:Y:S01]  /*0630*/  SHF.L.W.U32.HI R7, R9.reuse, 0x2, R12 ;  /* 0x0000000209077819 */ /* 0x040fe20000010e0c */
[----:B------:R-:W-:Y:S01]  /*0640*/  IMAD.SHL.U32 R9, R9, 0x4, RZ ;  /* 0x0000000409097824 */ /* 0x000fe200078e00ff */
[----:B------:R-:W-:Y:S01]  /*0650*/  UMOV UR4, 0x54442d19 ;  /* 0x54442d1900047882 */ /* 0x000fe20000000000 */
[----:B------:R-:W-:Y:S01]  /*0660*/  UMOV UR5, 0x3bf921fb ;  /* 0x3bf921fb00057882 */ /* 0x000fe20000000000 */
[----:B------:R-:W-:Y:S02]  /*0670*/  SHF.R.S32.HI R0, RZ, 0x1f, R7 ;  /* 0x0000001fff007819 */ /* 0x000fe40000011407 */
[----:B------:R-:W-:Y:S02]  /*0680*/  ISETP.GE.AND P0, PT, R2, RZ, PT ;  /* 0x000000ff0200720c */ /* 0x000fe40003f06270 */
[C---:B------:R-:W-:Y:S02]  /*0690*/  LOP3.LUT R10, R0.reuse, R9, RZ, 0x3c, !PT ;  /* 0x00000009000a7212 */ /* 0x040fe400078e3cff */
[----:B------:R-:W-:-:S02]  /*06a0*/  LOP3.LUT R11, R0, R7, RZ, 0x3c, !PT ;  /* 0x00000007000b7212 */ /* 0x000fc400078e3cff */
[----:B------:R-:W-:Y:S02]  /*06b0*/  SHF.R.U32.HI R0, RZ, 0x1e, R12 ;  /* 0x0000001eff007819 */ /* 0x000fe4000001160c */
[----:B------:R-:W0:Y:S01]  /*06c0*/  I2F.F64.S64 R8, R10 ;  /* 0x0000000a00087312 */ /* 0x000e220000301c00 */
[C---:B------:R-:W-:Y:S02]  /*06d0*/  LOP3.LUT R12, R7.reuse, R3, RZ, 0x3c, !PT ;  /* 0x00000003070c7212 */ /* 0x040fe400078e3cff */
[----:B------:R-:W-:Y:S02]  /*06e0*/  LEA.HI R0, R7, R0, RZ, 0x1 ;  /* 0x0000000007007211 */ /* 0x000fe400078f08ff */
[----:B------:R-:W-:-:S03]  /*06f0*/  ISETP.GE.AND P1, PT, R12, RZ, PT ;  /* 0x000000ff0c00720c */ /* 0x000fc60003f26270 */
[----:B------:R-:W-:-:S04]  /*0700*/  IMAD.MOV R7, RZ, RZ, -R0 ;  /* 0x000000ffff077224 */ /* 0x000fc800078e0a00 */
[----:B------:R-:W-:Y:S01]  /*0710*/  @!P0 IMAD.MOV.U32 R0, RZ, RZ, R7 ;  /* 0x000000ffff008224 */ /* 0x000fe200078e0007 */
[----:B0-----:R-:W-:-:S10]  /*0720*/  DMUL R8, R8, UR4 ;  /* 0x0000000408087c28 */ /* 0x001fd40008000000 */
[----:B------:R-:W0:Y:S02]  /*0730*/  F2F.F32.F64 R8, R8 ;  /* 0x0000000800087310 */ /* 0x000e240000301000 */
[----:B0-----:R-:W-:-:S07]  /*0740*/  FSEL R10, -R8, R8, !P1 ;  /* 0x00000008080a7208 */ /* 0x001fce0004800100 */
.L_x_1:
[----:B------:R-:W-:Y:S05]  /*0750*/  BSYNC.RECONVERGENT B0 ;  /* 0x0000000000007941 */ /* 0x000fea0003800200 */
.L_x_0:
[----:B------:R-:W-:Y:S02]  /*0760*/  IMAD.MOV.U32 R7, RZ, RZ, 0x37cbac00 ;  /* 0x37cbac00ff077424 */ /* 0x000fe400078e00ff */
[----:B------:R-:W-:Y:S01]  /*0770*/  FMUL R8, R10, R10 ;  /* 0x0000000a0a087220 */ /* 0x000fe20000400000 */
[C---:B------:R-:W-:Y:S01]  /*0780*/  LOP3.LUT R11, R0.reuse, 0x1, RZ, 0xc0, !PT ;  /* 0x00000001000b7812 */ /* 0x040fe200078ec0ff */
[----:B------:R-:W-:Y:S01]  /*0790*/  IMAD.MOV.U32 R12, RZ, RZ, 0x3effffff ;  /* 0x3effffffff0c7424 */ /* 0x000fe200078e00ff */
[----:B------:R-:W-:Y:S01]  /*07a0*/  LOP3.LUT P1, RZ, R0, 0x2, RZ, 0xc0, !PT ;  /* 0x0000000200ff7812 */ /* 0x000fe2000782c0ff */
[----:B------:R-:W-:Y:S01]  /*07b0*/  FFMA R9, R8, R7, -0.0013887860113754868507 ;  /* 0xbab607ed08097423 */ /* 0x000fe20000000007 */
[----:B------:R-:W-:Y:S01]  /*07c0*/  ISETP.NE.U32.AND P0, PT, R11, 0x1, PT ;  /* 0x000000010b00780c */ /* 0x000fe20003f05070 */
[----:B------:R-:W-:Y:S01]  /*07d0*/  BSSY.RECONVERGENT B0, `(.L_x_5) ;  /* 0x000006c000007945 */ /* 0x000fe20003800200 */
[----:B------:R-:W-:Y:S02]  /*07e0*/  MOV R11, 0x3d2aaabb ;  /* 0x3d2aaabb000b7802 */ /* 0x000fe40000000f00 */
[----:B------:R-:W-:-:S02]  /*07f0*/  FSEL R9, R9, -0.00019574658654164522886, !P0 ;  /* 0xb94d415309097808 */ /* 0x000fc40004000000 */
[----:B------:R-:W-:Y:S02]  /*0800*/  FSEL R11, R11, 0.0083327032625675201416, !P0 ;  /* 0x3c0885e40b0b7808 */ /* 0x000fe40004000000 */
[----:B------:R-:W-:Y:S02]  /*0810*/  FSETP.GE.AND P2, PT, |R3|, 105615, PT ;  /* 0x47ce47800300780b */ /* 0x000fe40003f46200 */
[----:B------:R-:W-:Y:S01]  /*0820*/  FSEL R0, R10, 1, P0 ;  /* 0x3f8000000a007808 */ /* 0x000fe20000000000 */
[----:B------:R-:W-:Y:S01]  /*0830*/  FFMA R11, R8, R9, R11 ;  /* 0x00000009080b7223 */ /* 0x000fe2000000000b */
[----:B------:R-:W-:-:S03]  /*0840*/  FSEL R10, -R12, -0.16666662693023681641, !P0 ;  /* 0xbe2aaaa80c0a7808 */ /* 0x000fc60004000100 */
[C---:B------:R-:W-:Y:S02]  /*0850*/  FFMA R9, R8.reuse, R0, RZ ;  /* 0x0000000008097223 */ /* 0x040fe400000000ff */
[----:B------:R-:W-:-:S04]  /*0860*/  FFMA R8, R8, R11, R10 ;  /* 0x0000000b08087223 */ /* 0x000fc8000000000a */
[----:B------:R-:W-:-:S04]  /*0870*/  FFMA R8, R9, R8, R0 ;  /* 0x0000000809087223 */ /* 0x000fc80000000000 */
[----:B------:R-:W-:Y:S01]  /*0880*/  @P1 FADD R8, RZ, -R8 ;  /* 0x80000008ff081221 */ /* 0x000fe20000000000 */
[----:B------:R-:W-:Y:S06]  /*0890*/  @!P2 BRA `(.L_x_6) ;  /* 0x00000004007ca947 */ /* 0x000fec0003800000 */
[----:B------:R-:W-:-:S13]  /*08a0*/  FSETP.NEU.AND P0, PT, |R3|, +INF , PT ;  /* 0x7f8000000300780b */ /* 0x000fda0003f0d200 */
[----:B------:R-:W-:Y:S01]  /*08b0*/  @!P0 FMUL R6, RZ, R3 ;  /* 0x00000003ff068220 */ /* 0x000fe20000400000 */
[----:B------:R-:W-:Y:S01]  /*08c0*/  @!P0 IMAD.MOV.U32 R5, RZ, RZ, RZ ;  /* 0x000000ffff058224 */ /* 0x000fe200078e00ff */
[----:B------:R-:W-:Y:S06]  /*08d0*/  @!P0 BRA `(.L_x_6) ;  /* 0x00000004006c8947 */ /* 0x000fec0003800000 */
[----:B------:R-:W-:Y:S02]  /*08e0*/  IMAD.SHL.U32 R5, R3, 0x100, RZ ;  /* 0x0000010003057824 */ /* 0x000fe400078e00ff */
[----:B------:R-:W-:Y:S02]  /*08f0*/  HFMA2 R6, -RZ, RZ, 0, 0 ;  /* 0x00000000ff067431 */ /* 0x000fe400000001ff */
[----:B------:R-:W-:Y:S01]  /*0900*/  IMAD.MOV.U32 R0, RZ, RZ, RZ ;  /* 0x000000ffff007224 */ /* 0x000fe200078e00ff */
[----:B------:R-:W0:Y:S01]  /*0910*/  LDCU.64 UR8, c[0x4][URZ] ;  /* 0x01000000ff0877ac */ /* 0x000e220008000a00 */
[----:B------:R-:W-:Y:S01]  /*0920*/  LOP3.LUT R9, R5, 0x80000000, RZ, 0xfc, !PT ;  /* 0x8000000005097812 */ /* 0x000fe200078efcff */
[----:B------:R-:W-:Y:S01]  /*0930*/  UMOV UR5, URZ ;  /* 0x000000ff00057c82 */ /* 0x000fe20008000000 */
[----:B------:R-:W-:-:S05]  /*0940*/  UMOV UR4, URZ ;  /* 0x000000ff00047c82 */ /* 0x000fca0008000000 */
.L_x_7:
        /* <DEDUP_REMOVED lines=11> */
[----:B------:R-:W-:-:S02]  /*0a00*/  ISETP.EQ.AND P4, PT, R6, 0x10, PT ;  /* 0x000000100600780c */ /* 0x000fc40003f82270 */
[C---:B------:R-:W-:Y:S01]  /*0a10*/  ISETP.EQ.AND P5, PT, R6.reuse, 0x14, PT ;  /* 0x000000140600780c */ /* 0x040fe20003fa2270 */
[----:B------:R-:W-:Y:S02]  /*0a20*/  VIADD R6, R6, 0x4 ;  /* 0x0000000406067836 */ /* 0x000fe40000000000 */
[----:B--2---:R-:W-:-:S03]  /*0a30*/  IMAD.WIDE.U32 R10, R10, R9, RZ ;  /* 0x000000090a0a7225 */ /* 0x004fc600078e00ff */
[----:B------:R-:W-:-:S04]  /*0a40*/  IADD3 R5, P6, PT, R10, R0, RZ ;  /* 0x000000000a057210 */ /* 0x000fc80007fde0ff */
[----:B------:R-:W-:Y:S01]  /*0a50*/  IADD3.X R0, PT, PT, R11, UR5, RZ, P6, !PT ;  /* 0x000000050b007c10 */ /* 0x000fe2000b7fe4ff */
[--C-:B------:R-:W-:Y:S01]  /*0a60*/  @P0 IMAD.MOV.U32 R4, RZ, RZ, R5.reuse ;  /* 0x000000ffff040224 */ /* 0x100fe200078e0005 */
[----:B------:R-:W-:Y:S01]  /*0a70*/  @P2 MOV R15, R5 ;  /* 0x00000005000f2202 */ /* 0x000fe20000000f00 */
[--C-:B------:R-:W-:Y:S02]  /*0a80*/  @P1 IMAD.MOV.U32 R14, RZ, RZ, R5.reuse ;  /* 0x000000ffff0e1224 */ /* 0x100fe400078e0005 */
[--C-:B------:R-:W-:Y:S02]  /*0a90*/  @P3 IMAD.MOV.U32 R16, RZ, RZ, R5.reuse ;  /* 0x000000ffff103224 */ /* 0x100fe400078e0005 */
[--C-:B------:R-:W-:Y:S02]  /*0aa0*/  @P4 IMAD.MOV.U32 R17, RZ, RZ, R5.reuse ;  /* 0x000000ffff114224 */ /* 0x100fe400078e0005 */
[----:B------:R-:W-:Y:S01]  /*0ab0*/  @P5 IMAD.MOV.U32 R18, RZ, RZ, R5 ;  /* 0x000000ffff125224 */ /* 0x000fe200078e0005 */
[----:B------:R-:W-:Y:S06]  /*0ac0*/  BRA.U UP0, `(.L_x_7) ;  /* 0xfffffffd00a07547 */ /* 0x000fec000b83ffff */
[----:B------:R-:W-:Y:S01]  /*0ad0*/  SHF.R.U32.HI R10, RZ, 0x17, R3 ;  /* 0x00000017ff0a7819 */ /* 0x000fe20000011603 */
[----:B------:R-:W-:Y:S03]  /*0ae0*/  BSSY.RECONVERGENT B1, `(.L_x_8) ;  /* 0x0000028000017945 */ /* 0x000fe60003800200 */
[C---:B------:R-:W-:Y:S02]  /*0af0*/  LOP3.LUT R5, R10.reuse, 0xe0, RZ, 0xc0, !PT ;  /* 0x000000e00a057812 */ /* 0x040fe400078ec0ff */
[----:B------:R-:W-:Y:S02]  /*0b00*/  LOP3.LUT P6, RZ, R10, 0x1f, RZ, 0xc0, !PT ;  /* 0x0000001f0aff7812 */ /* 0x000fe400078cc0ff */
[----:B------:R-:W-:-:S04]  /*0b10*/  IADD3 R5, PT, PT, R5, -0x80, RZ ;  /* 0xffffff8005057810 */ /* 0x000fc80007ffe0ff */
[----:B------:R-:W-:-:S05]  /*0b20*/  SHF.R.U32.HI R5, RZ, 0x5, R5 ;  /* 0x00000005ff057819 */ /* 0x000fca0000011605 */
[----:B------:R-:W-:-:S05]  /*0b30*/  IMAD.U32 R11, R5, -0x4, RZ ;  /* 0xfffffffc050b7824 */ /* 0x000fca00078e00ff */
[C---:B------:R-:W-:Y:S02]  /*0b40*/  ISETP.EQ.AND P3, PT, R11.reuse, -0x18, PT ;  /* 0xffffffe80b00780c */ /* 0x040fe40003f62270 */
[C---:B------:R-:W-:Y:S02]  /*0b50*/  ISETP.EQ.AND P4, PT, R11.reuse, -0x14, PT ;  /* 0xffffffec0b00780c */ /* 0x040fe40003f82270 */
[C---:B------:R-:W-:Y:S02]  /*0b60*/  ISETP.EQ.AND P2, PT, R11.reuse, -0x10, PT ;  /* 0xfffffff00b00780c */ /* 0x040fe40003f42270 */
[C---:B------:R-:W-:Y:S02]  /*0b70*/  ISETP.EQ.AND P1, PT, R11.reuse, -0xc, PT ;  /* 0xfffffff40b00780c */ /* 0x040fe40003f22270 */
[C---:B------:R-:W-:Y:S02]  /*0b80*/  ISETP.EQ.AND P0, PT, R11.reuse, -0x8, PT ;  /* 0xfffffff80b00780c */ /* 0x040fe40003f02270 */
[----:B------:R-:W-:-:S03]  /*0b90*/  ISETP.EQ.AND P5, PT, R11, RZ, PT ;  /* 0x000000ff0b00720c */ /* 0x000fc60003fa2270 */
[--C-:B------:R-:W-:Y:S01]  /*0ba0*/  @P3 IMAD.MOV.U32 R5, RZ, RZ, R4.reuse ;  /* 0x000000ffff053224 */ /* 0x100fe200078e0004 */
[C---:B------:R-:W-:Y:S01]  /*0bb0*/  ISETP.EQ.AND P3, PT, R11.reuse, -0x4, PT ;  /* 0xfffffffc0b00780c */ /* 0x040fe20003f62270 */
[----:B------:R-:W-:Y:S02]  /*0bc0*/  @P4 IMAD.MOV.U32 R6, RZ, RZ, R4 ;  /* 0x000000ffff064224 */ /* 0x000fe400078e0004 */
[----:B------:R-:W-:Y:S01]  /*0bd0*/  @P4 IMAD.MOV.U32 R5, RZ, RZ, R14 ;  /* 0x000000ffff054224 */ /* 0x000fe200078e000e */
[----:B------:R-:W-:Y:S01]  /*0be0*/  ISETP.EQ.AND P4, PT, R11, 0x4, PT ;  /* 0x000000040b00780c */ /* 0x000fe20003f82270 */
[--C-:B------:R-:W-:Y:S01]  /*0bf0*/  @P2 IMAD.MOV.U32 R5, RZ, RZ, R15.reuse ;  /* 0x000000ffff052224 */ /* 0x100fe200078e000f */
[----:B------:R-:W-:Y:S01]  /*0c00*/  @P2 MOV R6, R14 ;  /* 0x0000000e00062202 */ /* 0x000fe20000000f00 */
[----:B------:R-:W-:Y:S01]  /*0c10*/  @P1 IMAD.MOV.U32 R5, RZ, RZ, R16 ;  /* 0x000000ffff051224 */ /* 0x000fe200078e0010 */
[----:B------:R-:W-:Y:S01]  /*0c20*/  @P0 MOV R5, R17 ;  /* 0x0000001100050202 */ /* 0x000fe20000000f00 */
[----:B------:R-:W-:-:S02]  /*0c30*/  @P1 IMAD.MOV.U32 R6, RZ, RZ, R15 ;  /* 0x000000ffff061224 */ /* 0x000fc400078e000f */
[----:B------:R-:W-:Y:S02]  /*0c40*/  @P0 IMAD.MOV.U32 R6, RZ, RZ, R16 ;  /* 0x000000ffff060224 */ /* 0x000fe400078e0010 */
[--C-:B------:R-:W-:Y:S01]  /*0c50*/  @P3 IMAD.MOV.U32 R5, RZ, RZ, R18.reuse ;  /* 0x000000ffff053224 */ /* 0x100fe200078e0012 */
[----:B------:R-:W-:Y:S01]  /*0c60*/  @P5 MOV R5, R0 ;  /* 0x0000000000055202 */ /* 0x000fe20000000f00 */
[----:B------:R-:W-:Y:S02]  /*0c70*/  @P3 IMAD.MOV.U32 R6, RZ, RZ, R17 ;  /* 0x000000ffff063224 */ /* 0x000fe400078e0011 */
[----:B------:R-:W-:Y:S02]  /*0c80*/  @P5 IMAD.MOV.U32 R6, RZ, RZ, R18 ;  /* 0x000000ffff065224 */ /* 0x000fe400078e0012 */
[----:B------:R-:W-:Y:S02]  /*0c90*/  @P4 IMAD.MOV.U32 R6, RZ, RZ, R0 ;  /* 0x000000ffff064224 */ /* 0x000fe400078e0000 */
[----:B------:R-:W-:Y:S01]  /*0ca0*/  IMAD.MOV.U32 R9, RZ, RZ, R5 ;  /* 0x000000ffff097224 */ /* 0x000fe200078e0005 */
[----:B------:R-:W-:Y:S06]  /*0cb0*/  @!P6 BRA `(.L_x_9) ;  /* 0x000000000028e947 */ /* 0x000fec0003800000 */
[----:B------:R-:W-:Y:S01]  /*0cc0*/  @P1 IMAD.MOV.U32 R4, RZ, RZ, R14 ;  /* 0x000000ffff041224 */ /* 0x000fe200078e000e */
[----:B------:R-:W-:Y:S01]  /*0cd0*/  @P0 MOV R4, R15 ;  /* 0x0000000f00040202 */ /* 0x000fe20000000f00 */
[----:B------:R-:W-:Y:S01]  /*0ce0*/  @P3 IMAD.MOV.U32 R4, RZ, RZ, R16 ;  /* 0x000000ffff043224 */ /* 0x000fe200078e0010 */
[----:B------:R-:W-:Y:S01]  /*0cf0*/  ISETP.EQ.AND P0, PT, R11, 0x8, PT ;  /* 0x000000080b00780c */ /* 0x000fe20003f02270 */
[----:B------:R-:W-:Y:S01]  /*0d00*/  @P5 IMAD.MOV.U32 R4, RZ, RZ, R17 ;  /* 0x000000ffff045224 */ /* 0x000fe200078e0011 */
[----:B------:R-:W-:Y:S01]  /*0d10*/  LOP3.LUT R5, R10, 0x1f, RZ, 0xc0, !PT ;  /* 0x0000001f0a057812 */ /* 0x000fe200078ec0ff */
[----:B------:R-:W-:-:S03]  /*0d20*/  @P4 IMAD.MOV.U32 R4, RZ, RZ, R18 ;  /* 0x000000ffff044224 */ /* 0x000fc600078e0012 */
[----:B------:R-:W-:-:S07]  /*0d30*/  SHF.L.W.U32.HI R9, R6, R5, R9 ;  /* 0x0000000506097219 */ /* 0x000fce0000010e09 */
[----:B------:R-:W-:-:S04]  /*0d40*/  @P0 MOV R4, R0 ;  /* 0x0000000000040202 */ /* 0x000fc80000000f00 */
[----:B------:R-:W-:-:S07]  /*0d50*/  SHF.L.W.U32.HI R6, R4, R5, R6 ;  /* 0x0000000504067219 */ /* 0x000fce0000010e06 */
.L_x_9:
[----:B------:R-:W-:Y:S05]  /*0d60*/  BSYNC.RECONVERGENT B1 ;  /* 0x0000000000017941 */ /* 0x000fea0003800200 */
.L_x_8:
        /* <DEDUP_REMOVED lines=8> */
[----:B------:R-:W-:Y:S02]  /*0df0*/  LOP3.LUT R3, R0, R3, RZ, 0x3c, !PT ;  /* 0x0000000300037212 */ /* 0x000fe400078e3cff */
[----:B------:R-:W0:Y:S02]  /*0e00*/  I2F.F64.S64 R4, R12 ;  /* 0x0000000c00047312 */ /* 0x000e240000301c00 */
[----:B------:R-:W-:Y:S01]  /*0e10*/  ISETP.GE.AND P0, PT, R3, RZ, PT ;  /* 0x000000ff0300720c */ /* 0x000fe20003f06270 */
[----:B0-----:R-:W-:Y:S01]  /*0e20*/  DMUL R10, R4, UR4 ;  /* 0x00000004040a7c28 */ /* 0x001fe20008000000 */
[----:B------:R-:W-:-:S04]  /*0e30*/  SHF.R.U32.HI R5, RZ, 0x1e, R9 ;  /* 0x0000001eff057819 */ /* 0x000fc80000011609 */
[----:B------:R-:W-:-:S05]  /*0e40*/  LEA.HI R5, R0, R5, RZ, 0x1 ;  /* 0x0000000500057211 */ /* 0x000fca00078f08ff */
[----:B------:R-:W0:Y:S01]  /*0e50*/  F2F.F32.F64 R10, R10 ;  /* 0x0000000a000a7310 */ /* 0x000e220000301000 */
[----:B------:R-:W-:-:S04]  /*0e60*/  IMAD.MOV R0, RZ, RZ, -R5 ;  /* 0x000000ffff007224 */ /* 0x000fc800078e0a05 */
[----:B------:R-:W-:Y:S01]  /*0e70*/  @!P1 IMAD.MOV.U32 R5, RZ, RZ, R0 ;  /* 0x000000ffff059224 */ /* 0x000fe200078e0000 */
[----:B0-----:R-:W-:-:S07]  /*0e80*/  FSEL R6, -R10, R10, !P0 ;  /* 0x0000000a0a067208 */ /* 0x001fce0004000100 */
.L_x_6:
[----:B------:R-:W-:Y:S05]  /*0e90*/  BSYNC.RECONVERGENT B0 ;  /* 0x0000000000007941 */ /* 0x000fea0003800200 */
.L_x_5:
[----:B------:R-:W0:Y:S02]  /*0ea0*/  LDC.64 R10, c[0x0][0x380] ;  /* 0x0000e000ff0a7b82 */ /* 0x000e240000000a00 */
[----:B0-----:R-:W-:-:S05]  /*0eb0*/  IMAD.WIDE R2, R2, 0x2, R10 ;  /* 0x0000000202027825 */ /* 0x001fca00078e020a */
[----:B------:R-:W2:Y:S01]  /*0ec0*/  LDG.E.U16 R11, desc[UR6][R2.64] ;  /* 0x00000006020b7981 */ /* 0x000ea2000c1e1500 */
[----:B------:R-:W-:Y:S01]  /*0ed0*/  FMUL R4, R6, R6 ;  /* 0x0000000606047220 */ /* 0x000fe20000400000 */
[C---:B------:R-:W-:Y:S01]  /*0ee0*/  LOP3.LUT R0, R5.reuse, 0x1, RZ, 0xc0, !PT ;  /* 0x0000000105007812 */ /* 0x040fe200078ec0ff */
[----:B------:R-:W-:Y:S01]  /*0ef0*/  VIADD R5, R5, 0x1 ;  /* 0x0000000105057836 */ /* 0x000fe20000000000 */
[----:B------:R-:W-:Y:S01]  /*0f00*/  MOV R9, 0x3c0885e4 ;  /* 0x3c0885e400097802 */ /* 0x000fe20000000f00 */
[----:B------:R-:W-:Y:S01]  /*0f10*/  FFMA R7, R4, R7, -0.0013887860113754868507 ;  /* 0xbab607ed04077423 */ /* 0x000fe20000000007 */
[----:B------:R-:W-:Y:S01]  /*0f20*/  ISETP.NE.U32.AND P0, PT, R0, 0x1, PT ;  /* 0x000000010000780c */ /* 0x000fe20003f05070 */
[----:B------:R-:W-:Y:S01]  /*0f30*/  IMAD.MOV.U32 R10, RZ, RZ, 0x3e2aaaa8 ;  /* 0x3e2aaaa8ff0a7424 */ /* 0x000fe200078e00ff */
[----:B------:R-:W-:Y:S01]  /*0f40*/  LOP3.LUT P1, RZ, R5, 0x2, RZ, 0xc0, !PT ;  /* 0x0000000205ff7812 */ /* 0x000fe2000782c0ff */
[----:B------:R-:W-:Y:S01]  /*0f50*/  BSSY.RECONVERGENT B0, `(.L_x_10) ;  /* 0x0000018000007945 */ /* 0x000fe20003800200 */
[----:B------:R-:W-:-:S02]  /*0f60*/  FSEL R7, R7, -0.00019574658654164522886, P0 ;  /* 0xb94d415307077808 */ /* 0x000fc40000000000 */
[----:B------:R-:W-:Y:S02]  /*0f70*/  FSEL R9, R9, 0.041666727513074874878, !P0 ;  /* 0x3d2aaabb09097808 */ /* 0x000fe40004000000 */
[----:B------:R-:W-:Y:S02]  /*0f80*/  FSEL R10, -R10, -0.4999999701976776123, !P0 ;  /* 0xbeffffff0a0a7808 */ /* 0x000fe40004000100 */
[----:B------:R-:W-:Y:S01]  /*0f90*/  FSEL R0, R6, 1, !P0 ;  /* 0x3f80000006007808 */ /* 0x000fe20004000000 */
[----:B------:R-:W-:-:S04]  /*0fa0*/  FFMA R7, R4, R7, R9 ;  /* 0x0000000704077223 */ /* 0x000fc80000000009 */
[C---:B------:R-:W-:Y:S01]  /*0fb0*/  FFMA R7, R4.reuse, R7, R10 ;  /* 0x0000000704077223 */ /* 0x040fe2000000000a */
[----:B------:R-:W-:-:S04]  /*0fc0*/  FFMA R5, R4, R0, RZ ;  /* 0x0000000004057223 */ /* 0x000fc800000000ff */
[----:B------:R-:W-:-:S04]  /*0fd0*/  FFMA R0, R5, R7, R0 ;  /* 0x0000000705007223 */ /* 0x000fc80000000000 */
[----:B------:R-:W-:-:S04]  /*0fe0*/  @P1 FADD R0, RZ, -R0 ;  /* 0x80000000ff001221 */ /* 0x000fc80000000000 */
[----:B------:R-:W-:-:S04]  /*0ff0*/  FMUL R5, R0, R0 ;  /* 0x0000000000057220 */ /* 0x000fc80000400000 */
[----:B------:R-:W-:-:S04]  /*1000*/  FFMA R5, R8, R8, R5 ;  /* 0x0000000808057223 */ /* 0x000fc80000000005 */
[----:B------:R-:W-:Y:S01]  /*1010*/  VIADD R0, R5, 0xf3000000 ;  /* 0xf300000005007836 */ /* 0x000fe20000000000 */
[----:B------:R0:W1:Y:S04]  /*1020*/  MUFU.RSQ R4, R5 ;  /* 0x0000000500047308 */ /* 0x0000680000001400 */
[----:B------:R-:W-:-:S04]  /*1030*/  ISETP.GT.U32.AND P0, PT, R0, 0x727fffff, PT ;  /* 0x727fffff0000780c */ /* 0x000fc80003f04070 */
[----:B--2---:R-:W2:Y:S09]  /*1040*/  I2F.S16 R11, R11 ;  /* 0x0000000b000b7306 */ /* 0x004eb20000101400 */
[----:B01----:R-:W-:Y:S05]  /*1050*/  @!P0 BRA `(.L_x_11) ;  /* 0x00000000000c8947 */ /* 0x003fea0003800000 */
[----:B------:R-:W-:-:S07]  /*1060*/  MOV R9, 0x1080 ;  /* 0x0000108000097802 */ /* 0x000fce0000000f00 */
[----:B--2---:R-:W-:Y:S05]  /*1070*/  CALL.REL.NOINC `($__internal_0_$__cuda_sm20_sqrt_rn_f32_slowpath) ;  /* 0x0000000000287944 */ /* 0x004fea0003c00000 */
[----:B------:R-:W-:Y:S05]  /*1080*/  BRA `(.L_x_12) ;  /* 0x0000000000107947 */ /* 0x000fea0003800000 */
.L_x_11:
[----:B------:R-:W-:Y:S01]  /*1090*/  FMUL.FTZ R0, R5, R4 ;  /* 0x0000000405007220 */ /* 0x000fe20000410000 */
[----:B------:R-:W-:-:S03]  /*10a0*/  FMUL.FTZ R4, R4, 0.5 ;  /* 0x3f00000004047820 */ /* 0x000fc60000410000 */
[----:B------:R-:W-:-:S04]  /*10b0*/  FFMA R5, -R0, R0, R5 ;  /* 0x0000000000057223 */ /* 0x000fc80000000105 */
[----:B------:R-:W-:-:S07]  /*10c0*/  FFMA R0, R5, R4, R0 ;  /* 0x0000000405007223 */ /* 0x000fce0000000000 */
.L_x_12:
[----:B------:R-:W-:Y:S05]  /*10d0*/  BSYNC.RECONVERGENT B0 ;  /* 0x0000000000007941 */ /* 0x000fea0003800200 */
.L_x_10:
[----:B--2---:R-:W-:-:S04]  /*10e0*/  FADD R0, R11, R0 ;  /* 0x000000000b007221 */ /* 0x004fc80000000000 */
[----:B------:R-:W0:Y:S02]  /*10f0*/  F2I.TRUNC.NTZ R5, R0 ;  /* 0x0000000000057305 */ /* 0x000e24000020f100 */
[----:B0-----:R-:W-:Y:S01]  /*1100*/  STG.E.U16 desc[UR6][R2.64], R5 ;  /* 0x0000000502007986 */ /* 0x001fe2000c101506 */
[----:B------:R-:W-:Y:S05]  /*1110*/  EXIT ;  /* 0x000000000000794d */ /* 0x000fea0003800000 */
        .weak           $__internal_0_$__cuda_sm20_sqrt_rn_f32_slowpath
        .type           $__internal_0_$__cuda_sm20_sqrt_rn_f32_slowpath,@function
        .size           $__internal_0_$__cuda_sm20_sqrt_rn_f32_slowpath,(.L_x_15 - $__internal_0_$__cuda_sm20_sqrt_rn_f32_slowpath)
$__internal_0_$__cuda_sm20_sqrt_rn_f32_slowpath:
[----:B------:R-:W-:-:S13]  /*1120*/  LOP3.LUT P0, RZ, R5, 0x7fffffff, RZ, 0xc0, !PT ;  /* 0x7fffffff05ff7812 */ /* 0x000fda000780c0ff */
[----:B------:R-:W-:Y:S01]  /*1130*/  @!P0 MOV R4, R5 ;  /* 0x0000000500048202 */ /* 0x000fe20000000f00 */
[----:B------:R-:W-:Y:S06]  /*1140*/  @!P0 BRA `(.L_x_13) ;  /* 0x0000000000448947 */ /* 0x000fec0003800000 */
[----:B------:R-:W-:Y:S01]  /*1150*/  FSETP.GEU.FTZ.AND P0, PT, R5, RZ, PT ;  /* 0x000000ff0500720b */ /* 0x000fe20003f1e000 */
[----:B------:R-:W-:-:S12]  /*1160*/  IMAD.MOV.U32 R0, RZ, RZ, R5 ;  /* 0x000000ffff007224 */ /* 0x000fd800078e0005 */
[----:B------:R-:W-:Y:S01]  /*1170*/  @!P0 IMAD.MOV.U32 R4, RZ, RZ, 0x7fffffff ;  /* 0x7fffffffff048424 */ /* 0x000fe200078e00ff */
[----:B------:R-:W-:Y:S06]  /*1180*/  @!P0 BRA `(.L_x_13) ;  /* 0x0000000000348947 */ /* 0x000fec0003800000 */
[----:B------:R-:W-:-:S13]  /*1190*/  FSETP.GTU.FTZ.AND P0, PT, |R0|, +INF , PT ;  /* 0x7f8000000000780b */ /* 0x000fda0003f1c200 */
[----:B------:R-:W-:Y:S01]  /*11a0*/  @P0 FADD.FTZ R4, R0, 1 ;  /* 0x3f80000000040421 */ /* 0x000fe20000010000 */
[----:B------:R-:W-:Y:S06]  /*11b0*/  @P0 BRA `(.L_x_13) ;  /* 0x0000000000280947 */ /* 0x000fec0003800000 */
[----:B------:R-:W-:-:S13]  /*11c0*/  FSETP.NEU.FTZ.AND P0, PT, |R0|, +INF , PT ;  /* 0x7f8000000000780b */ /* 0x000fda0003f1d200 */
[----:B------:R-:W-:-:S04]  /*11d0*/  @P0 FFMA R5, R0, 1.84467440737095516160e+19, RZ ;  /* 0x5f80000000050823 */ /* 0x000fc800000000ff */
[----:B------:R-:W0:Y:S02]  /*11e0*/  @P0 MUFU.RSQ R4, R5 ;  /* 0x0000000500040308 */ /* 0x000e240000001400 */
[----:B0-----:R-:W-:Y:S01]  /*11f0*/  @P0 FMUL.FTZ R6, R5, R4 ;  /* 0x0000000405060220 */ /* 0x001fe20000410000 */
[----:B------:R-:W-:Y:S01]  /*1200*/  @P0 FMUL.FTZ R8, R4, 0.5 ;  /* 0x3f00000004080820 */ /* 0x000fe20000410000 */
[----:B------:R-:W-:Y:S02]  /*1210*/  @!P0 IMAD.MOV.U32 R4, RZ, RZ, R0 ;  /* 0x000000ffff048224 */ /* 0x000fe400078e0000 */
[----:B------:R-:W-:-:S04]  /*1220*/  @P0 FADD.FTZ R7, -R6, -RZ ;  /* 0x800000ff06070221 */ /* 0x000fc80000010100 */
[----:B------:R-:W-:-:S04]  /*1230*/  @P0 FFMA R7, R6, R7, R5 ;  /* 0x0000000706070223 */ /* 0x000fc80000000005 */
[----:B------:R-:W-:-:S04]  /*1240*/  @P0 FFMA R7, R7, R8, R6 ;  /* 0x0000000807070223 */ /* 0x000fc80000000006 */
[----:B------:R-:W-:-:S07]  /*1250*/  @P0 FMUL.FTZ R4, R7, 2.3283064365386962891e-10 ;  /* 0x2f80000007040820 */ /* 0x000fce0000410000 */
.L_x_13:
[----:B------:R-:W-:Y:S01]  /*1260*/  MOV R0, R4 ;  /* 0x0000000400007202 */ /* 0x000fe20000000f00 */
[----:B------:R-:W-:Y:S02]  /*1270*/  IMAD.MOV.U32 R4, RZ, RZ, R9 ;  /* 0x000000ffff047224 */ /* 0x000fe400078e0009 */
[----:B------:R-:W-:-:S04]  /*1280*/  IMAD.MOV.U32 R5, RZ, RZ, 0x0 ;  /* 0x00000000ff057424 */ /* 0x000fc800078e00ff */
[----:B------:R-:W-:Y:S05]  /*1290*/  RET.REL.NODEC R4 `(_Z6kernelPsi) ;  /* 0xffffffec04587950 */ /* 0x000fea0003c3ffff */
.L_x_14:
[----:B------:R-:W-:-:S00]  /*12a0*/  BRA `(.L_x_14) ;  /* 0xfffffffc00fc7947 */ /* 0x000fc0000383ffff */
[----:B------:R-:W-:-:S00]  /*12b0*/  NOP ;  /* 0x0000000000007918 */ /* 0x000fc00000000000 */
        /* <DEDUP_REMOVED lines=12> */
.L_x_15:


//--------------------- .nv.global.init           --------------------------
	.section	.nv.global.init,"aw",@progbits
	.align	4
.nv.global.init:
	.type		__cudart_i2opi_f,@object
	.size		__cudart_i2opi_f,(.L_0 - __cudart_i2opi_f)
__cudart_i2opi_f:
        /*0000*/ 	.byte	0x41, 0x90, 0x43, 0x3c, 0x99, 0x95, 0x62, 0xdb, 0xc0, 0xdd, 0x34, 0xf5, 0xd1, 0x57, 0x27, 0xfc
        /*0010*/ 	.byte	0x29, 0x15, 0x44, 0x4e, 0x6e, 0x83, 0xf9, 0xa2
.L_0:


//--------------------- .nv.shared.reserved.0     --------------------------
	.section	.nv.shared.reserved.0,"aw",@nobits
	.weak		__nv_reservedSMEM_offset_0_alias
	.size		__nv_reservedSMEM_offset_0_alias, 0, 64
	.other		__nv_reservedSMEM_offset_0_alias,@"STO_CUDA_RESERVED_SHARED STV_DEFAULT"
__nv_reservedSMEM_offset_0_alias:
	.zero		0
	.zero		64


//--------------------- .nv.constant0._Z6kernelPsi --------------------------
	.section	.nv.constant0._Z6kernelPsi,"a",@progbits
	.sectionflags	@""
	.align	4
.nv.constant0._Z6kernelPsi:
	.zero		908


//--------------------- SYMBOLS --------------------------

	.type		.nv.reservedSmem.offset0,@object
	.size		.nv.reservedSmem.offset0,0x4
